//
// Generated by NVIDIA NVVM Compiler
//
// Compiler Build ID: CL-36424714
// Cuda compilation tools, release 13.0, V13.0.88
// Based on NVVM 20.0.0
//

.version 9.0
.target sm_100
.address_size 64

	// .globl	_Z8cuda_addiiPi

.visible .entry _Z8cuda_addiiPi(
	.param .u32 _Z8cuda_addiiPi_param_0,
	.param .u32 _Z8cuda_addiiPi_param_1,
	.param .u64 .ptr .align 1 _Z8cuda_addiiPi_param_2
)
{
	.reg .b32 	%r<4>;
	.reg .b64 	%rd<3>;

	ld.param.u32 	%r1, [_Z8cuda_addiiPi_param_0];
	ld.param.u32 	%r2, [_Z8cuda_addiiPi_param_1];
	ld.param.u64 	%rd1, [_Z8cuda_addiiPi_param_2];
	cvta.to.global.u64 	%rd2, %rd1;
	add.s32 	%r3, %r2, %r1;
	st.global.u32 	[%rd2], %r3;
	ret;

}


// ===== COMPILED SASS (sm_100) =====

	.target	sm_100

	.elftype	@"ET_EXEC"


//--------------------- .note.nv.tkinfo           --------------------------
	.section	.note.nv.tkinfo,"",@"SHT_NOTE"
	.sectionflags	@"SHF_NOTE_NV_TKINFO"
	.tkinfo
        /*0018*/ 	.word	0x00000002
        /*0030*/ 	.string	""
        /*0030*/ 	.string	"ptxas"
        /*0030*/ 	.string	"Cuda compilation tools, release 13.0, V13.0.88"
        /*0030*/ 	.string	"Build cuda_13.0.r13.0/compiler.36424714_0"
        /*0030*/ 	.string	"-arch sm_100 -m 64 "



//--------------------- .note.nv.cuinfo           --------------------------
	.section	.note.nv.cuinfo,"",@"SHT_NOTE"
	.sectionflags	@"SHF_NOTE_NV_CUINFO"
        /*0018*/ 	.short	0x0002
        /*001a*/ 	.short	0x0064
        /*001c*/ 	.short	0x0082
	.zero		2


//--------------------- .nv.info                  --------------------------
	.section	.nv.info,"",@"SHT_CUDA_INFO"
	.align	4


	//----- nvinfo : EIATTR_REGCOUNT
	.align		4
        /*0000*/ 	.byte	0x04, 0x2f
        /*0002*/ 	.short	(.L_1 - .L_0)
	.align		4
.L_0:
        /*0004*/ 	.word	index@(_Z8cuda_addiiPi)
        /*0008*/ 	.word	0x00000008


	//----- nvinfo : EIATTR_FRAME_SIZE
	.align		4
.L_1:
        /*000c*/ 	.byte	0x04, 0x11
        /*000e*/ 	.short	(.L_3 - .L_2)
	.align		4
.L_2:
        /*0010*/ 	.word	index@(_Z8cuda_addiiPi)
        /*0014*/ 	.word	0x00000000


	//----- nvinfo : EIATTR_MIN_STACK_SIZE
	.align		4
.L_3:
        /*0018*/ 	.byte	0x04, 0x12
        /*001a*/ 	.short	(.L_5 - .L_4)
	.align		4
.L_4:
        /*001c*/ 	.word	index@(_Z8cuda_addiiPi)
        /*0020*/ 	.word	0x00000000
.L_5:


//--------------------- .nv.compat                --------------------------
	.section	.nv.compat,"",@"SHT_CUDA_COMPAT_INFO"
	.align	4
        /*0000*/ 	.byte	0x02, 0x09, 0x00, 0x00, 0x02, 0x02, 0x01, 0x00, 0x02, 0x05, 0x05, 0x00, 0x03, 0x07, 0x01, 0x01
        /*0010*/ 	.byte	0x02, 0x03, 0x00, 0x00, 0x02, 0x06, 0x01, 0x00, 0x04, 0x0b, 0x08, 0x00, 0x09, 0x00, 0x00, 0x00
        /*0020*/ 	.byte	0x00, 0x00, 0x00, 0x00


//--------------------- .nv.info._Z8cuda_addiiPi  --------------------------
	.section	.nv.info._Z8cuda_addiiPi,"",@"SHT_CUDA_INFO"
	.sectionflags	@""
	.align	4


	//----- nvinfo : EIATTR_CUDA_API_VERSION
	.align		4
        /*0000*/ 	.byte	0x04, 0x37
        /*0002*/ 	.short	(.L_7 - .L_6)
.L_6:
        /*0004*/ 	.word	0x00000082


	//----- nvinfo : EIATTR_KPARAM_INFO
	.align		4
.L_7:
        /*0008*/ 	.byte	0x04, 0x17
        /*000a*/ 	.short	(.L_9 - .L_8)
.L_8:
        /*000c*/ 	.word	0x00000000
        /*0010*/ 	.short	0x0002
        /*0012*/ 	.short	0x0008
        /*0014*/ 	.byte	0x00, 0xf5, 0x21, 0x00


	//----- nvinfo : EIATTR_KPARAM_INFO
	.align		4
.L_9:
        /*0018*/ 	.byte	0x04, 0x17
        /*001a*/ 	.short	(.L_11 - .L_10)
.L_10:
        /*001c*/ 	.word	0x00000000
        /*0020*/ 	.short	0x0001
        /*0022*/ 	.short	0x0004
        /*0024*/ 	.byte	0x00, 0xf0, 0x11, 0x00


	//----- nvinfo : EIATTR_KPARAM_INFO
	.align		4
.L_11:
        /*0028*/ 	.byte	0x04, 0x17
        /*002a*/ 	.short	(.L_13 - .L_12)
.L_12:
        /*002c*/ 	.word	0x00000000
        /*0030*/ 	.short	0x0000
        /*0032*/ 	.short	0x0000
        /*0034*/ 	.byte	0x00, 0xf0, 0x11, 0x00


	//----- nvinfo : EIATTR_SPARSE_MMA_MASK
	.align		4
.L_13:
        /*0038*/ 	.byte	0x03, 0x50
        /*003a*/ 	.short	0x0000


	//----- nvinfo : EIATTR_MAXREG_COUNT
	.align		4
        /*003c*/ 	.byte	0x03, 0x1b
        /*003e*/ 	.short	0x00ff


	//----- nvinfo : EIATTR_MERCURY_ISA_VERSION
	.align		4
        /*0040*/ 	.byte	0x03, 0x5f
        /*0042*/ 	.short	0x0101


	//----- nvinfo : EIATTR_VRC_CTA_INIT_COUNT
	.align		4
        /*0044*/ 	.byte	0x02, 0x4a
	.zero		1
	.zero		1


	//----- nvinfo : EIATTR_EXIT_INSTR_OFFSETS
	.align		4
        /*0048*/ 	.byte	0x04, 0x1c
        /*004a*/ 	.short	(.L_15 - .L_14)


	//   ....[0]....
.L_14:
        /*004c*/ 	.word	0x00000060


	//----- nvinfo : EIATTR_CBANK_PARAM_SIZE
	.align		4
.L_15:
        /*0050*/ 	.byte	0x03, 0x19
        /*0052*/ 	.short	0x0010


	//----- nvinfo : EIATTR_PARAM_CBANK
	.align		4
        /*0054*/ 	.byte	0x04, 0x0a
        /*0056*/ 	.short	(.L_17 - .L_16)
	.align		4
.L_16:
        /*0058*/ 	.word	index@(.nv.constant0._Z8cuda_addiiPi)
        /*005c*/ 	.short	0x0380
        /*005e*/ 	.short	0x0010


	//----- nvinfo : EIATTR_SW_WAR
	.align		4
.L_17:
        /*0060*/ 	.byte	0x04, 0x36
        /*0062*/ 	.short	(.L_19 - .L_18)
.L_18:
        /*0064*/ 	.word	0x00000008
.L_19:


//--------------------- .nv.callgraph             --------------------------
	.section	.nv.callgraph,"",@"SHT_CUDA_CALLGRAPH"
	.align	4
	.sectionentsize	8
	.align		4
        /*0000*/ 	.word	0x00000000
	.align		4
        /*0004*/ 	.word	0xffffffff
	.align		4
        /*0008*/ 	.word	0x00000000
	.align		4
        /*000c*/ 	.word	0xfffffffe
	.align		4
        /*0010*/ 	.word	0x00000000
	.align		4
        /*0014*/ 	.word	0xfffffffd
	.align		4
        /*0018*/ 	.word	0x00000000
	.align		4
        /*001c*/ 	.word	0xfffffffc


//--------------------- .text._Z8cuda_addiiPi     --------------------------
	.section	.text._Z8cuda_addiiPi,"ax",@progbits
	.align	128
        .global         _Z8cuda_addiiPi
        .type           _Z8cuda_addiiPi,@function
        .size           _Z8cuda_addiiPi,(.L_x_1 - _Z8cuda_addiiPi)
        .other          _Z8cuda_addiiPi,@"STO_CUDA_ENTRY STV_DEFAULT"
_Z8cuda_addiiPi:
.text._Z8cuda_addiiPi:
[----:B------:R-:W-:Y:S08]  /*0000*/  LDC R1, c[0x0][0x37c] ;  /* 0x0000df00ff017b82 */ /* 0x000ff00000000800 */
[----:B------:R-:W0:Y:S01]  /*0010*/  LDC.64 R4, c[0x0][0x380] ;  /* 0x0000e000ff047b82 */ /* 0x000e220000000a00 */
[----:B------:R-:W1:Y:S07]  /*0020*/  LDCU.64 UR4, c[0x0][0x358] ;  /* 0x00006b00ff0477ac */ /* 0x000e6e0008000a00 */
[----:B------:R-:W1:Y:S01]  /*0030*/  LDC.64 R2, c[0x0][0x388] ;  /* 0x0000e200ff027b82 */ /* 0x000e620000000a00 */
[----:B0-----:R-:W-:-:S05]  /*0040*/  IADD3 R5, PT, PT, R5, R4, RZ ;  /* 0x0000000405057210 */ /* 0x001fca0007ffe0ff */
[----:B-1----:R-:W-:Y:S01]  /*0050*/  STG.E desc[UR4][R2.64], R5 ;  /* 0x0000000502007986 */ /* 0x002fe2000c101904 */
[----:B------:R-:W-:Y:S05]  /*0060*/  EXIT ;  /* 0x000000000000794d */ /* 0x000fea0003800000 */
.L_x_0:
[----:B------:R-:W-:-:S00]  /*0070*/  BRA `(.L_x_0) ;  /* 0xfffffffc00fc7947 */ /* 0x000fc0000383ffff */
[----:B------:R-:W-:-:S00]  /*0080*/  NOP ;  /* 0x0000000000007918 */ /* 0x000fc00000000000 */
[----:B------:R-:W-:-:S00]  /*0090*/  NOP ;  /* 0x0000000000007918 */ /* 0x000fc00000000000 */
[----:B------:R-:W-:-:S00]  /*00a0*/  NOP ;  /* 0x0000000000007918 */ /* 0x000fc00000000000 */
[----:B------:R-:W-:-:S00]  /*00b0*/  NOP ;  /* 0x0000000000007918 */ /* 0x000fc00000000000 */
[----:B------:R-:W-:-:S00]  /*00c0*/  NOP ;  /* 0x0000000000007918 */ /* 0x000fc00000000000 */
[----:B------:R-:W-:-:S00]  /*00d0*/  NOP ;  /* 0x0000000000007918 */ /* 0x000fc00000000000 */
[----:B------:R-:W-:-:S00]  /*00e0*/  NOP ;  /* 0x0000000000007918 */ /* 0x000fc00000000000 */
[----:B------:R-:W-:-:S00]  /*00f0*/  NOP ;  /* 0x0000000000007918 */ /* 0x000fc00000000000 */
.L_x_1:


//--------------------- .nv.shared.reserved.0     --------------------------
	.section	.nv.shared.reserved.0,"aw",@nobits
	.weak		__nv_reservedSMEM_offset_0_alias
	.size		__nv_reservedSMEM_offset_0_alias, 0, 64
	.other		__nv_reservedSMEM_offset_0_alias,@"STO_CUDA_RESERVED_SHARED STV_DEFAULT"
__nv_reservedSMEM_offset_0_alias:
	.zero		0
	.zero		64


//--------------------- .nv.constant0._Z8cuda_addiiPi --------------------------
	.section	.nv.constant0._Z8cuda_addiiPi,"a",@progbits
	.sectionflags	@""
	.align	4
.nv.constant0._Z8cuda_addiiPi:
	.zero		912


//--------------------- SYMBOLS --------------------------

	.type		.nv.reservedSmem.offset0,@object
	.size		.nv.reservedSmem.offset0,0x4
